	.headerflags	@"EF_CUDA_TEXMODE_UNIFIED EF_CUDA_64BIT_ADDRESS EF_CUDA_ACCELERATORS EF_CUDA_SM90 EF_CUDA_VIRTUAL_SM(EF_CUDA_SM90)"
	.elftype	@"ET_EXEC"


//--------------------- .nv.info                  --------------------------
	.section	.nv.info,"",@"SHT_CUDA_INFO"
	.align	4


	//----- nvinfo : EIATTR_REGCOUNT
	.align		4
        /*0000*/ 	.byte	0x04, 0x2f
        /*0002*/ 	.short	(.L_3 - .L_2)
	.align		4
.L_2:
        /*0004*/ 	.word	index@(triton_poi_fused__native_batch_norm_legit_no_training_hardtanh_27)
        /*0008*/ 	.word	0x00000010


	//----- nvinfo : EIATTR_MIN_STACK_SIZE
	.align		4
.L_3:
        /*000c*/ 	.byte	0x04, 0x12
        /*000e*/ 	.short	(.L_5 - .L_4)
	.align		4
.L_4:
        /*0010*/ 	.word	index@(triton_poi_fused__native_batch_norm_legit_no_training_hardtanh_27)
        /*0014*/ 	.word	0x00000000


	//----- nvinfo : EIATTR_FRAME_SIZE
	.align		4
.L_5:
        /*0018*/ 	.byte	0x04, 0x11
        /*001a*/ 	.short	(.L_7 - .L_6)
	.align		4
.L_6:
        /*001c*/ 	.word	index@(triton_poi_fused__native_batch_norm_legit_no_training_hardtanh_27)
        /*0020*/ 	.word	0x00000000


	//----- nvinfo : EIATTR_MIN_STACK_SIZE
	.align		4
.L_7:
        /*0024*/ 	.byte	0x04, 0x12
        /*0026*/ 	.short	(.L_9 - .L_8)
	.align		4
.L_8:
        /*0028*/ 	.word	index@(triton_poi_fused__native_batch_norm_legit_no_training_hardtanh_27)
        /*002c*/ 	.word	0x00000000
.L_9:


//--------------------- .nv.info.triton_poi_fused__native_batch_norm_legit_no_training_hardtanh_27 --------------------------
	.section	.nv.info.triton_poi_fused__native_batch_norm_legit_no_training_hardtanh_27,"",@"SHT_CUDA_INFO"
	.sectionflags	@""
	.align	4


	//----- nvinfo : EIATTR_CUDA_API_VERSION
	.align		4
        /*0000*/ 	.byte	0x04, 0x37
        /*0002*/ 	.short	(.L_11 - .L_10)
.L_10:
        /*0004*/ 	.word	0x0000007c


	//----- nvinfo : EIATTR_KPARAM_INFO
	.align		4
.L_11:
        /*0008*/ 	.byte	0x04, 0x17
        /*000a*/ 	.short	(.L_13 - .L_12)
.L_12:
        /*000c*/ 	.word	0x00000000
        /*0010*/ 	.short	0x0006
        /*0012*/ 	.short	0x0030
        /*0014*/ 	.byte	0x00, 0xf0, 0x11, 0x00


	//----- nvinfo : EIATTR_KPARAM_INFO
	.align		4
.L_13:
        /*0018*/ 	.byte	0x04, 0x17
        /*001a*/ 	.short	(.L_15 - .L_14)
.L_14:
        /*001c*/ 	.word	0x00000000
        /*0020*/ 	.short	0x0005
        /*0022*/ 	.short	0x0028
        /*0024*/ 	.byte	0x00, 0xf4, 0x21, 0x00


	//----- nvinfo : EIATTR_KPARAM_INFO
	.align		4
.L_15:
        /*0028*/ 	.byte	0x04, 0x17
        /*002a*/ 	.short	(.L_17 - .L_16)
.L_16:
        /*002c*/ 	.word	0x00000000
        /*0030*/ 	.short	0x0004
        /*0032*/ 	.short	0x0020
        /*0034*/ 	.byte	0x00, 0xf4, 0x21, 0x00


	//----- nvinfo : EIATTR_KPARAM_INFO
	.align		4
.L_17:
        /*0038*/ 	.byte	0x04, 0x17
        /*003a*/ 	.short	(.L_19 - .L_18)
.L_18:
        /*003c*/ 	.word	0x00000000
        /*0040*/ 	.short	0x0003
        /*0042*/ 	.short	0x0018
        /*0044*/ 	.byte	0x00, 0xf4, 0x21, 0x00


	//----- nvinfo : EIATTR_KPARAM_INFO
	.align		4
.L_19:
        /*0048*/ 	.byte	0x04, 0x17
        /*004a*/ 	.short	(.L_21 - .L_20)
.L_20:
        /*004c*/ 	.word	0x00000000
        /*0050*/ 	.short	0x0002
        /*0052*/ 	.short	0x0010
        /*0054*/ 	.byte	0x00, 0xf4, 0x21, 0x00


	//----- nvinfo : EIATTR_KPARAM_INFO
	.align		4
.L_21:
        /*0058*/ 	.byte	0x04, 0x17
        /*005a*/ 	.short	(.L_23 - .L_22)
.L_22:
        /*005c*/ 	.word	0x00000000
        /*0060*/ 	.short	0x0001
        /*0062*/ 	.short	0x0008
        /*0064*/ 	.byte	0x00, 0xf4, 0x21, 0x00


	//----- nvinfo : EIATTR_KPARAM_INFO
	.align		4
.L_23:
        /*0068*/ 	.byte	0x04, 0x17
        /*006a*/ 	.short	(.L_25 - .L_24)
.L_24:
        /*006c*/ 	.word	0x00000000
        /*0070*/ 	.short	0x0000
        /*0072*/ 	.short	0x0000
        /*0074*/ 	.byte	0x00, 0xf4, 0x21, 0x00


	//----- nvinfo : EIATTR_SPARSE_MMA_MASK
	.align		4
.L_25:
        /*0078*/ 	.byte	0x03, 0x50
        /*007a*/ 	.short	0x0000


	//----- nvinfo : EIATTR_MAXREG_COUNT
	.align		4
        /*007c*/ 	.byte	0x03, 0x1b
        /*007e*/ 	.short	0x00ff


	//----- nvinfo : EIATTR_EXIT_INSTR_OFFSETS
	.align		4
        /*0080*/ 	.byte	0x04, 0x1c
        /*0082*/ 	.short	(.L_27 - .L_26)


	//   ....[0]....
.L_26:
        /*0084*/ 	.word	0x00000420


	//----- nvinfo : EIATTR_REQNTID
	.align		4
.L_27:
        /*0088*/ 	.byte	0x04, 0x10
        /*008a*/ 	.short	(.L_29 - .L_28)
.L_28:
        /*008c*/ 	.word	0x00000100
        /*0090*/ 	.word	0x00000001
        /*0094*/ 	.word	0x00000001


	//----- nvinfo : EIATTR_CBANK_PARAM_SIZE
	.align		4
.L_29:
        /*0098*/ 	.byte	0x03, 0x19
        /*009a*/ 	.short	0x0034


	//----- nvinfo : EIATTR_PARAM_CBANK
	.align		4
        /*009c*/ 	.byte	0x04, 0x0a
        /*009e*/ 	.short	(.L_31 - .L_30)
	.align		4
.L_30:
        /*00a0*/ 	.word	index@(.nv.constant0.triton_poi_fused__native_batch_norm_legit_no_training_hardtanh_27)
        /*00a4*/ 	.short	0x0210
        /*00a6*/ 	.short	0x0034


	//----- nvinfo : EIATTR_SW_WAR
	.align		4
.L_31:
        /*00a8*/ 	.byte	0x04, 0x36
        /*00aa*/ 	.short	(.L_33 - .L_32)
.L_32:
        /*00ac*/ 	.word	0x00000008
.L_33:


//--------------------- .nv.callgraph             --------------------------
	.section	.nv.callgraph,"",@"SHT_CUDA_CALLGRAPH"
	.align	4
	.sectionentsize	8
	.align		4
        /*0000*/ 	.word	0x00000000
	.align		4
        /*0004*/ 	.word	0xffffffff
	.align		4
        /*0008*/ 	.word	0x00000000
	.align		4
        /*000c*/ 	.word	0xfffffffe
	.align		4
        /*0010*/ 	.word	0x00000000
	.align		4
        /*0014*/ 	.word	0xfffffffd
	.align		4
        /*0018*/ 	.word	0x00000000
	.align		4
        /*001c*/ 	.word	0xfffffffc


//--------------------- .nv.constant4             --------------------------
	.section	.nv.constant4,"a",@progbits
	.align	8
	.align		8
.nv.constant4:
        /*0000*/ 	.dword	_$_str
	.align		8
        /*0008*/ 	.dword	_$_str_$_2


//--------------------- .text.triton_poi_fused__native_batch_norm_legit_no_training_hardtanh_27 --------------------------
	.section	.text.triton_poi_fused__native_batch_norm_legit_no_training_hardtanh_27,"ax",@progbits
	.align	128
        .global         triton_poi_fused__native_batch_norm_legit_no_training_hardtanh_27
        .type           triton_poi_fused__native_batch_norm_legit_no_training_hardtanh_27,@function
        .size           triton_poi_fused__native_batch_norm_legit_no_training_hardtanh_27,(.L_x_1 - triton_poi_fused__native_batch_norm_legit_no_training_hardtanh_27)
        .other          triton_poi_fused__native_batch_norm_legit_no_training_hardtanh_27,@"STO_CUDA_ENTRY STV_DEFAULT"
triton_poi_fused__native_batch_norm_legit_no_training_hardtanh_27:
.text.triton_poi_fused__native_batch_norm_legit_no_training_hardtanh_27:
[----:B------:R-:W-:Y:S01]  /*0000*/  LDC R1, c[0x0][0x28] ;  /* 0x00000a00ff017b82 */ /* 0x000fe20000000800 */
[----:B------:R-:W1:Y:S07]  /*0010*/  S2R R0, SR_TID.X ;  /* 0x0000000000007919 */ /* 0x000e6e0000002100 */
[----:B------:R-:W2:Y:S01]  /*0020*/  LDC.64 R2, c[0x0][0x220] ;  /* 0x00008800ff027b82 */ /* 0x000ea20000000a00 */
[----:B------:R-:W-:Y:S01]  /*0030*/  ULDC.64 UR4, c[0x0][0x208] ;  /* 0x0000820000047ab9 */ /* 0x000fe20000000a00 */
[----:B------:R-:W3:Y:S06]  /*0040*/  S2R R5, SR_CTAID.X ;  /* 0x0000000000057919 */ /* 0x000eec0000002500 */
[----:B------:R-:W4:Y:S08]  /*0050*/  LDC.64 R6, c[0x0][0x218] ;  /* 0x00008600ff067b82 */ /* 0x000f300000000a00 */
[----:B------:R-:W5:Y:S08]  /*0060*/  LDC.64 R8, c[0x0][0x228] ;  /* 0x00008a00ff087b82 */ /* 0x000f700000000a00 */
[----:B------:R-:W5:Y:S01]  /*0070*/  LDC.64 R10, c[0x0][0x230] ;  /* 0x00008c00ff0a7b82 */ /* 0x000f620000000a00 */
[----:B-1----:R-:W-:-:S04]  /*0080*/  SHF.L.U32 R0, R0, 0x1, RZ ;  /* 0x0000000100007819 */ /* 0x002fc800000006ff */
[----:B------:R-:W-:-:S04]  /*0090*/  LOP3.LUT R0, R0, 0x1fe, RZ, 0xc0, !PT ;  /* 0x000001fe00007812 */ /* 0x000fc800078ec0ff */
[----:B---3--:R-:W-:-:S05]  /*00a0*/  LEA R0, R5, R0, 0x9 ;  /* 0x0000000005007211 */ /* 0x008fca00078e48ff */
[----:B------:R-:W-:-:S05]  /*00b0*/  IMAD.HI R4, R0, 0x38e38e39, RZ ;  /* 0x38e38e3900047827 */ /* 0x000fca00078e02ff */
[----:B------:R-:W-:-:S04]  /*00c0*/  SHF.R.U32.HI R5, RZ, 0x1f, R4 ;  /* 0x0000001fff057819 */ /* 0x000fc80000011604 */
[----:B------:R-:W-:-:S05]  /*00d0*/  LEA.HI.SX32 R5, R4, R5, 0x19 ;  /* 0x0000000504057211 */ /* 0x000fca00078fcaff */
[----:B------:R-:W-:Y:S02]  /*00e0*/  IMAD R13, R5, -0x240, R0 ;  /* 0xfffffdc0050d7824 */ /* 0x000fe400078e0200 */
[----:B------:R-:W1:Y:S02]  /*00f0*/  LDC.64 R4, c[0x0][0x210] ;  /* 0x00008400ff047b82 */ /* 0x000e640000000a00 */
[----:B--2---:R-:W-:-:S06]  /*0100*/  IMAD.WIDE R2, R13, 0x4, R2 ;  /* 0x000000040d027825 */ /* 0x004fcc00078e0202 */
[----:B------:R-:W2:Y:S01]  /*0110*/  LDG.E.EL.64 R2, desc[UR4][R2.64] ;  /* 0x0000000402027981 */ /* 0x000ea2000c2e1b00 */
[----:B----4-:R-:W-:-:S04]  /*0120*/  IMAD.WIDE R6, R13, 0x4, R6 ;  /* 0x000000040d067825 */ /* 0x010fc800078e0206 */
[C---:B-----5:R-:W-:Y:S02]  /*0130*/  IMAD.WIDE R8, R13.reuse, 0x4, R8 ;  /* 0x000000040d087825 */ /* 0x060fe400078e0208 */
[----:B------:R-:W3:Y:S02]  /*0140*/  LDG.E.EL.64 R6, desc[UR4][R6.64] ;  /* 0x0000000406067981 */ /* 0x000ee4000c2e1b00 */
[----:B0-----:R-:W-:Y:S02]  /*0150*/  IMAD.WIDE R10, R13, 0x4, R10 ;  /* 0x000000040d0a7825 */ /* 0x001fe400078e020a */
[----:B------:R-:W4:Y:S04]  /*0160*/  LDG.E.EL.64 R8, desc[UR4][R8.64] ;  /* 0x0000000408087981 */ /* 0x000f28000c2e1b00 */
[----:B------:R-:W4:Y:S01]  /*0170*/  LDG.E.EL.64 R10, desc[UR4][R10.64] ;  /* 0x000000040a0a7981 */ /* 0x000f22000c2e1b00 */
[----:B-1----:R-:W-:-:S06]  /*0180*/  IMAD.WIDE R4, R0, 0x4, R4 ;  /* 0x0000000400047825 */ /* 0x002fcc00078e0204 */
[----:B------:R-:W3:Y:S01]  /*0190*/  LDG.E.64 R4, desc[UR4][R4.64] ;  /* 0x0000000404047981 */ /* 0x000ee2000c1e1b00 */
[----:B--2---:R-:W-:Y:S01]  /*01a0*/  FADD R2, R2, 9.9999997473787516356e-06 ;  /* 0x3727c5ac02027421 */ /* 0x004fe20000000000 */
[----:B------:R-:W-:-:S03]  /*01b0*/  FADD R3, R3, 9.9999997473787516356e-06 ;  /* 0x3727c5ac03037421 */ /* 0x000fc60000000000 */
[----:B------:R-:W0:Y:S08]  /*01c0*/  MUFU.SQRT R12, R2 ;  /* 0x00000002000c7308 */ /* 0x000e300000002000 */
[----:B------:R-:W1:Y:S01]  /*01d0*/  MUFU.SQRT R13, R3 ;  /* 0x00000003000d7308 */ /* 0x000e620000002000 */
[C---:B0-----:R-:W-:Y:S02]  /*01e0*/  FSETP.GT.AND P0, PT, R12.reuse, 8.50705917302346158658e+37, PT ;  /* 0x7e8000000c00780b */ /* 0x041fe40003f04000 */
[----:B------:R-:W-:-:S02]  /*01f0*/  FSETP.GEU.AND P2, PT, R12, 1.175494350822287508e-38, PT ;  /* 0x008000000c00780b */ /* 0x000fc40003f4e000 */
[C---:B-1----:R-:W-:Y:S02]  /*0200*/  FSETP.GT.AND P1, PT, R13.reuse, 8.50705917302346158658e+37, PT ;  /* 0x7e8000000d00780b */ /* 0x042fe40003f24000 */
[----:B------:R-:W-:-:S07]  /*0210*/  FSETP.GEU.AND P3, PT, R13, 1.175494350822287508e-38, PT ;  /* 0x008000000d00780b */ /* 0x000fce0003f6e000 */
[----:B------:R-:W-:Y:S01]  /*0220*/  @P0 FMUL R12, R12, 0.25 ;  /* 0x3e8000000c0c0820 */ /* 0x000fe20000400000 */
[----:B------:R-:W-:-:S03]  /*0230*/  HFMA2.MMA R2, -RZ, RZ, 1.625, 0 ;  /* 0x3e800000ff027435 */ /* 0x000fc600000001ff */
[----:B------:R-:W-:Y:S01]  /*0240*/  @!P2 FMUL R12, R12, 16777216 ;  /* 0x4b8000000c0ca820 */ /* 0x000fe20000400000 */
[----:B------:R-:W-:-:S04]  /*0250*/  @P1 FMUL R13, R13, 0.25 ;  /* 0x3e8000000d0d1820 */ /* 0x000fc80000400000 */
[----:B------:R-:W-:Y:S01]  /*0260*/  @!P3 FMUL R13, R13, 16777216 ;  /* 0x4b8000000d0db820 */ /* 0x000fe20000400000 */
[----:B------:R-:W0:Y:S01]  /*0270*/  MUFU.RCP R12, R12 ;  /* 0x0000000c000c7308 */ /* 0x000e220000001000 */
[----:B------:R-:W-:-:S07]  /*0280*/  FSEL R3, R2, 1, P0 ;  /* 0x3f80000002037808 */ /* 0x000fce0000000000 */
[----:B------:R-:W1:Y:S01]  /*0290*/  MUFU.RCP R13, R13 ;  /* 0x0000000d000d7308 */ /* 0x000e620000001000 */
[----:B------:R-:W-:Y:S01]  /*02a0*/  FSEL R2, R2, 1, P1 ;  /* 0x3f80000002027808 */ /* 0x000fe20000800000 */
[----:B------:R-:W-:Y:S01]  /*02b0*/  @!P2 FMUL R3, R3, 16777216 ;  /* 0x4b8000000303a820 */ /* 0x000fe20000400000 */
[----:B---3--:R-:W-:-:S03]  /*02c0*/  FADD R4, R4, -R6 ;  /* 0x8000000604047221 */ /* 0x008fc60000000000 */
[----:B------:R-:W-:Y:S01]  /*02d0*/  @!P3 FMUL R2, R2, 16777216 ;  /* 0x4b8000000202b820 */ /* 0x000fe20000400000 */
[----:B0-----:R-:W-:Y:S01]  /*02e0*/  FMUL R3, R12, R3 ;  /* 0x000000030c037220 */ /* 0x001fe20000400000 */
[----:B------:R-:W-:-:S03]  /*02f0*/  FADD R5, R5, -R7 ;  /* 0x8000000705057221 */ /* 0x000fc60000000000 */
[----:B------:R-:W-:Y:S01]  /*0300*/  FMUL R7, R4, R3 ;  /* 0x0000000304077220 */ /* 0x000fe20000400000 */
[----:B-1----:R-:W-:-:S03]  /*0310*/  FMUL R2, R13, R2 ;  /* 0x000000020d027220 */ /* 0x002fc60000400000 */
[----:B----4-:R-:W-:Y:S01]  /*0320*/  FFMA R7, R8, R7, R10 ;  /* 0x0000000708077223 */ /* 0x010fe2000000000a */
[----:B------:R-:W-:Y:S02]  /*0330*/  FMUL R4, R5, R2 ;  /* 0x0000000205047220 */ /* 0x000fe40000400000 */
[----:B------:R-:W0:Y:S02]  /*0340*/  LDC.64 R2, c[0x0][0x238] ;  /* 0x00008e00ff027b82 */ /* 0x000e240000000a00 */
[----:B------:R-:W-:Y:S01]  /*0350*/  FFMA R4, R9, R4, R11 ;  /* 0x0000000409047223 */ /* 0x000fe2000000000b */
[----:B------:R-:W-:-:S04]  /*0360*/  FSETP.GTU.AND P0, PT, R7, RZ, PT ;  /* 0x000000ff0700720b */ /* 0x000fc80003f0c000 */
[C---:B------:R-:W-:Y:S02]  /*0370*/  FSETP.GTU.AND P1, PT, R4.reuse, RZ, PT ;  /* 0x000000ff0400720b */ /* 0x040fe40003f2c000 */
[----:B------:R-:W-:Y:S02]  /*0380*/  FSEL R6, R7, RZ, P0 ;  /* 0x000000ff07067208 */ /* 0x000fe40000000000 */
[----:B------:R-:W-:Y:S02]  /*0390*/  FSEL R7, R4, RZ, P1 ;  /* 0x000000ff04077208 */ /* 0x000fe40000800000 */
[C---:B------:R-:W-:Y:S02]  /*03a0*/  FSETP.GEU.AND P2, PT, R6.reuse, 6, PT ;  /* 0x40c000000600780b */ /* 0x040fe40003f4e000 */
[----:B------:R-:W-:Y:S02]  /*03b0*/  FSETP.GEU.AND P3, PT, R7, 6, PT ;  /* 0x40c000000700780b */ /* 0x000fe40003f6e000 */
[----:B------:R-:W-:-:S02]  /*03c0*/  FSETP.NAN.AND P0, PT, R6, R6, PT ;  /* 0x000000060600720b */ /* 0x000fc40003f08000 */
[----:B------:R-:W-:Y:S01]  /*03d0*/  FSETP.NAN.AND P1, PT, R7, R7, PT ;  /* 0x000000070700720b */ /* 0x000fe20003f28000 */
[----:B0-----:R-:W-:-:S06]  /*03e0*/  IMAD.WIDE R2, R0, 0x4, R2 ;  /* 0x0000000400027825 */ /* 0x001fcc00078e0202 */
[----:B------:R-:W-:Y:S02]  /*03f0*/  @P2 SEL R6, R6, 0x40c00000, P0 ;  /* 0x40c0000006062807 */ /* 0x000fe40000000000 */
[----:B------:R-:W-:-:S05]  /*0400*/  @P3 SEL R7, R7, 0x40c00000, P1 ;  /* 0x40c0000007073807 */ /* 0x000fca0000800000 */
[----:B------:R-:W-:Y:S01]  /*0410*/  STG.E.64 desc[UR4][R2.64], R6 ;  /* 0x0000000602007986 */ /* 0x000fe2000c101b04 */
[----:B------:R-:W-:Y:S05]  /*0420*/  EXIT ;  /* 0x000000000000794d */ /* 0x000fea0003800000 */
.L_x_0:
[----:B------:R-:W-:-:S00]  /*0430*/  BRA `(.L_x_0) ;  /* 0xfffffffc00fc7947 */ /* 0x000fc0000383ffff */
[----:B------:R-:W-:-:S00]  /*0440*/  NOP ;  /* 0x0000000000007918 */ /* 0x000fc00000000000 */
        /* <DEDUP_REMOVED lines=11> */
.L_x_1:


//--------------------- .nv.global.init           --------------------------
	.section	.nv.global.init,"aw",@progbits
.nv.global.init:
	.type		_$_str,@object
	.size		_$_str,(_$_str_$_2 - _$_str)
_$_str:
        /*0000*/ 	.byte	0x5f, 0x5f, 0x43, 0x55, 0x44, 0x41, 0x5f, 0x46, 0x54, 0x5a, 0x00
	.type		_$_str_$_2,@object
	.size		_$_str_$_2,(.L_1 - _$_str_$_2)
_$_str_$_2:
        /*000b*/ 	.byte	0x5f, 0x5f, 0x43, 0x55, 0x44, 0x41, 0x5f, 0x50, 0x52, 0x45, 0x43, 0x5f, 0x53, 0x51, 0x52, 0x54
        /*001b*/ 	.byte	0x00
.L_1:


//--------------------- .nv.constant0.triton_poi_fused__native_batch_norm_legit_no_training_hardtanh_27 --------------------------
	.section	.nv.constant0.triton_poi_fused__native_batch_norm_legit_no_training_hardtanh_27,"a",@progbits
	.sectionflags	@""
	.align	4
.nv.constant0.triton_poi_fused__native_batch_norm_legit_no_training_hardtanh_27:
	.zero		580
